//
// Generated by NVIDIA NVVM Compiler
//
// Compiler Build ID: CL-36424714
// Cuda compilation tools, release 13.0, V13.0.88
// Based on NVVM 20.0.0
//

.version 9.0
.target sm_100
.address_size 64

	// .globl	_Z10computeGOLPiS_ii

.visible .entry _Z10computeGOLPiS_ii(
	.param .u64 .ptr .align 1 _Z10computeGOLPiS_ii_param_0,
	.param .u64 .ptr .align 1 _Z10computeGOLPiS_ii_param_1,
	.param .u32 _Z10computeGOLPiS_ii_param_2,
	.param .u32 _Z10computeGOLPiS_ii_param_3
)
{
	.reg .pred 	%p<7>;
	.reg .b32 	%r<25>;
	.reg .b64 	%rd<12>;

	ld.param.u64 	%rd3, [_Z10computeGOLPiS_ii_param_0];
	ld.param.u64 	%rd2, [_Z10computeGOLPiS_ii_param_1];
	ld.param.u32 	%r4, [_Z10computeGOLPiS_ii_param_2];
	ld.param.u32 	%r6, [_Z10computeGOLPiS_ii_param_3];
	cvta.to.global.u64 	%rd1, %rd3;
	mov.u32 	%r7, %tid.x;
	mov.u32 	%r8, %ctaid.x;
	mov.u32 	%r9, %ntid.x;
	mad.lo.s32 	%r1, %r8, %r9, %r7;
	mov.u32 	%r10, %tid.y;
	mov.u32 	%r11, %ctaid.y;
	mov.u32 	%r12, %ntid.y;
	mad.lo.s32 	%r13, %r11, %r12, %r10;
	setp.ge.u32 	%p1, %r1, %r4;
	setp.ge.u32 	%p2, %r13, %r6;
	or.pred  	%p3, %p1, %p2;
	@%p3 bra 	$L__BB0_6;
	cvta.to.global.u64 	%rd4, %rd2;
	add.s32 	%r14, %r6, %r13;
	rem.s32 	%r15, %r14, %r6;
	add.s32 	%r16, %r4, %r1;
	rem.s32 	%r17, %r16, %r4;
	mad.lo.s32 	%r18, %r15, %r4, %r17;
	mul.wide.u32 	%rd5, %r18, 4;
	add.s64 	%rd6, %rd4, %rd5;
	ld.global.u32 	%r3, [%rd6];
	add.s64 	%rd7, %rd1, %rd5;
	ld.global.u32 	%r19, [%rd7];
	setp.eq.s32 	%p4, %r19, 0;
	@%p4 bra 	$L__BB0_4;
	add.s32 	%r20, %r3, -4;
	setp.gt.u32 	%p5, %r20, -3;
	@%p5 bra 	$L__BB0_6;
	mad.lo.s32 	%r21, %r4, %r13, %r1;
	mul.wide.u32 	%rd8, %r21, 4;
	add.s64 	%rd9, %rd1, %rd8;
	mov.b32 	%r22, 0;
	st.global.u32 	[%rd9], %r22;
	bra.uni 	$L__BB0_6;
$L__BB0_4:
	setp.ne.s32 	%p6, %r3, 3;
	@%p6 bra 	$L__BB0_6;
	mad.lo.s32 	%r23, %r4, %r13, %r1;
	mul.wide.u32 	%rd10, %r23, 4;
	add.s64 	%rd11, %rd1, %rd10;
	mov.b32 	%r24, 1;
	st.global.u32 	[%rd11], %r24;
$L__BB0_6:
	ret;

}
	// .globl	_Z17computeNeighboursPiS_ii
.visible .entry _Z17computeNeighboursPiS_ii(
	.param .u64 .ptr .align 1 _Z17computeNeighboursPiS_ii_param_0,
	.param .u64 .ptr .align 1 _Z17computeNeighboursPiS_ii_param_1,
	.param .u32 _Z17computeNeighboursPiS_ii_param_2,
	.param .u32 _Z17computeNeighboursPiS_ii_param_3
)
{
	.reg .pred 	%p<4>;
	.reg .b32 	%r<52>;
	.reg .b64 	%rd<23>;

	ld.param.u64 	%rd1, [_Z17computeNeighboursPiS_ii_param_0];
	ld.param.u64 	%rd2, [_Z17computeNeighboursPiS_ii_param_1];
	ld.param.u32 	%r3, [_Z17computeNeighboursPiS_ii_param_2];
	ld.param.u32 	%r5, [_Z17computeNeighboursPiS_ii_param_3];
	mov.u32 	%r6, %tid.x;
	mov.u32 	%r7, %ctaid.x;
	mov.u32 	%r8, %ntid.x;
	mad.lo.s32 	%r1, %r7, %r8, %r6;
	mov.u32 	%r9, %tid.y;
	mov.u32 	%r10, %ctaid.y;
	mov.u32 	%r11, %ntid.y;
	mad.lo.s32 	%r12, %r10, %r11, %r9;
	setp.ge.u32 	%p1, %r1, %r3;
	setp.ge.u32 	%p2, %r12, %r5;
	or.pred  	%p3, %p1, %p2;
	@%p3 bra 	$L__BB1_2;
	cvta.to.global.u64 	%rd3, %rd2;
	cvta.to.global.u64 	%rd4, %rd1;
	add.s32 	%r13, %r5, %r12;
	add.s32 	%r14, %r3, %r1;
	add.s32 	%r15, %r14, -1;
	add.s32 	%r16, %r13, -1;
	rem.s32 	%r17, %r16, %r5;
	rem.s32 	%r18, %r15, %r3;
	mul.lo.s32 	%r19, %r17, %r3;
	add.s32 	%r20, %r19, %r18;
	mul.wide.u32 	%rd5, %r20, 4;
	add.s64 	%rd6, %rd4, %rd5;
	ld.global.u32 	%r21, [%rd6];
	rem.s32 	%r22, %r13, %r5;
	mul.lo.s32 	%r23, %r22, %r3;
	add.s32 	%r24, %r23, %r18;
	mul.wide.u32 	%rd7, %r24, 4;
	add.s64 	%rd8, %rd4, %rd7;
	ld.global.u32 	%r25, [%rd8];
	add.s32 	%r26, %r25, %r21;
	add.s32 	%r27, %r13, 1;
	rem.s32 	%r28, %r27, %r5;
	mul.lo.s32 	%r29, %r28, %r3;
	add.s32 	%r30, %r29, %r18;
	mul.wide.u32 	%rd9, %r30, 4;
	add.s64 	%rd10, %rd4, %rd9;
	ld.global.u32 	%r31, [%rd10];
	add.s32 	%r32, %r31, %r26;
	rem.s32 	%r33, %r14, %r3;
	add.s32 	%r34, %r19, %r33;
	mul.wide.u32 	%rd11, %r34, 4;
	add.s64 	%rd12, %rd4, %rd11;
	ld.global.u32 	%r35, [%rd12];
	add.s32 	%r36, %r35, %r32;
	add.s32 	%r37, %r29, %r33;
	mul.wide.u32 	%rd13, %r37, 4;
	add.s64 	%rd14, %rd4, %rd13;
	ld.global.u32 	%r38, [%rd14];
	add.s32 	%r39, %r38, %r36;
	add.s32 	%r40, %r14, 1;
	rem.s32 	%r41, %r40, %r3;
	add.s32 	%r42, %r19, %r41;
	mul.wide.u32 	%rd15, %r42, 4;
	add.s64 	%rd16, %rd4, %rd15;
	ld.global.u32 	%r43, [%rd16];
	add.s32 	%r44, %r43, %r39;
	add.s32 	%r45, %r23, %r41;
	mul.wide.u32 	%rd17, %r45, 4;
	add.s64 	%rd18, %rd4, %rd17;
	ld.global.u32 	%r46, [%rd18];
	add.s32 	%r47, %r46, %r44;
	add.s32 	%r48, %r29, %r41;
	mul.wide.u32 	%rd19, %r48, 4;
	add.s64 	%rd20, %rd4, %rd19;
	ld.global.u32 	%r49, [%rd20];
	add.s32 	%r50, %r49, %r47;
	mad.lo.s32 	%r51, %r3, %r12, %r1;
	mul.wide.u32 	%rd21, %r51, 4;
	add.s64 	%rd22, %rd3, %rd21;
	st.global.u32 	[%rd22], %r50;
$L__BB1_2:
	ret;

}


// ===== COMPILED SASS (sm_100) =====

	.target	sm_100

	.elftype	@"ET_EXEC"


//--------------------- .note.nv.tkinfo           --------------------------
	.section	.note.nv.tkinfo,"",@"SHT_NOTE"
	.sectionflags	@"SHF_NOTE_NV_TKINFO"
	.tkinfo
        /*0018*/ 	.word	0x00000002
        /*0030*/ 	.string	""
        /*0030*/ 	.string	"ptxas"
        /*0030*/ 	.string	"Cuda compilation tools, release 13.0, V13.0.88"
        /*0030*/ 	.string	"Build cuda_13.0.r13.0/compiler.36424714_0"
        /*0030*/ 	.string	"-arch sm_100 -m 64 "



//--------------------- .note.nv.cuinfo           --------------------------
	.section	.note.nv.cuinfo,"",@"SHT_NOTE"
	.sectionflags	@"SHF_NOTE_NV_CUINFO"
        /*0018*/ 	.short	0x0002
        /*001a*/ 	.short	0x0064
        /*001c*/ 	.short	0x0082
	.zero		2


//--------------------- .nv.info                  --------------------------
	.section	.nv.info,"",@"SHT_CUDA_INFO"
	.align	4


	//----- nvinfo : EIATTR_REGCOUNT
	.align		4
        /*0000*/ 	.byte	0x04, 0x2f
        /*0002*/ 	.short	(.L_1 - .L_0)
	.align		4
.L_0:
        /*0004*/ 	.word	index@(_Z10computeGOLPiS_ii)
        /*0008*/ 	.word	0x00000014


	//----- nvinfo : EIATTR_FRAME_SIZE
	.align		4
.L_1:
        /*000c*/ 	.byte	0x04, 0x11
        /*000e*/ 	.short	(.L_3 - .L_2)
	.align		4
.L_2:
        /*0010*/ 	.word	index@(_Z10computeGOLPiS_ii)
        /*0014*/ 	.word	0x00000000


	//----- nvinfo : EIATTR_REGCOUNT
	.align		4
.L_3:
        /*0018*/ 	.byte	0x04, 0x2f
        /*001a*/ 	.short	(.L_5 - .L_4)
	.align		4
.L_4:
        /*001c*/ 	.word	index@(_Z17computeNeighboursPiS_ii)
        /*0020*/ 	.word	0x0000001c


	//----- nvinfo : EIATTR_FRAME_SIZE
	.align		4
.L_5:
        /*0024*/ 	.byte	0x04, 0x11
        /*0026*/ 	.short	(.L_7 - .L_6)
	.align		4
.L_6:
        /*0028*/ 	.word	index@(_Z17computeNeighboursPiS_ii)
        /*002c*/ 	.word	0x00000000


	//----- nvinfo : EIATTR_MIN_STACK_SIZE
	.align		4
.L_7:
        /*0030*/ 	.byte	0x04, 0x12
        /*0032*/ 	.short	(.L_9 - .L_8)
	.align		4
.L_8:
        /*0034*/ 	.word	index@(_Z17computeNeighboursPiS_ii)
        /*0038*/ 	.word	0x00000000


	//----- nvinfo : EIATTR_MIN_STACK_SIZE
	.align		4
.L_9:
        /*003c*/ 	.byte	0x04, 0x12
        /*003e*/ 	.short	(.L_11 - .L_10)
	.align		4
.L_10:
        /*0040*/ 	.word	index@(_Z10computeGOLPiS_ii)
        /*0044*/ 	.word	0x00000000
.L_11:


//--------------------- .nv.compat                --------------------------
	.section	.nv.compat,"",@"SHT_CUDA_COMPAT_INFO"
	.align	4
        /*0000*/ 	.byte	0x02, 0x09, 0x00, 0x00, 0x02, 0x02, 0x01, 0x00, 0x02, 0x05, 0x05, 0x00, 0x03, 0x07, 0x01, 0x01
        /*0010*/ 	.byte	0x02, 0x03, 0x00, 0x00, 0x02, 0x06, 0x01, 0x00, 0x04, 0x0b, 0x08, 0x00, 0x09, 0x00, 0x00, 0x00
        /*0020*/ 	.byte	0x00, 0x00, 0x00, 0x00


//--------------------- .nv.info._Z17computeNeighboursPiS_ii --------------------------
	.section	.nv.info._Z17computeNeighboursPiS_ii,"",@"SHT_CUDA_INFO"
	.sectionflags	@""
	.align	4


	//----- nvinfo : EIATTR_CUDA_API_VERSION
	.align		4
        /*0000*/ 	.byte	0x04, 0x37
        /*0002*/ 	.short	(.L_13 - .L_12)
.L_12:
        /*0004*/ 	.word	0x00000082


	//----- nvinfo : EIATTR_KPARAM_INFO
	.align		4
.L_13:
        /*0008*/ 	.byte	0x04, 0x17
        /*000a*/ 	.short	(.L_15 - .L_14)
.L_14:
        /*000c*/ 	.word	0x00000000
        /*0010*/ 	.short	0x0003
        /*0012*/ 	.short	0x0014
        /*0014*/ 	.byte	0x00, 0xf0, 0x11, 0x00


	//----- nvinfo : EIATTR_KPARAM_INFO
	.align		4
.L_15:
        /*0018*/ 	.byte	0x04, 0x17
        /*001a*/ 	.short	(.L_17 - .L_16)
.L_16:
        /*001c*/ 	.word	0x00000000
        /*0020*/ 	.short	0x0002
        /*0022*/ 	.short	0x0010
        /*0024*/ 	.byte	0x00, 0xf0, 0x11, 0x00


	//----- nvinfo : EIATTR_KPARAM_INFO
	.align		4
.L_17:
        /*0028*/ 	.byte	0x04, 0x17
        /*002a*/ 	.short	(.L_19 - .L_18)
.L_18:
        /*002c*/ 	.word	0x00000000
        /*0030*/ 	.short	0x0001
        /*0032*/ 	.short	0x0008
        /*0034*/ 	.byte	0x00, 0xf5, 0x21, 0x00


	//----- nvinfo : EIATTR_KPARAM_INFO
	.align		4
.L_19:
        /*0038*/ 	.byte	0x04, 0x17
        /*003a*/ 	.short	(.L_21 - .L_20)
.L_20:
        /*003c*/ 	.word	0x00000000
        /*0040*/ 	.short	0x0000
        /*0042*/ 	.short	0x0000
        /*0044*/ 	.byte	0x00, 0xf5, 0x21, 0x00


	//----- nvinfo : EIATTR_SPARSE_MMA_MASK
	.align		4
.L_21:
        /*0048*/ 	.byte	0x03, 0x50
        /*004a*/ 	.short	0x0000


	//----- nvinfo : EIATTR_MAXREG_COUNT
	.align		4
        /*004c*/ 	.byte	0x03, 0x1b
        /*004e*/ 	.short	0x00ff


	//----- nvinfo : EIATTR_MERCURY_ISA_VERSION
	.align		4
        /*0050*/ 	.byte	0x03, 0x5f
        /*0052*/ 	.short	0x0101


	//----- nvinfo : EIATTR_VRC_CTA_INIT_COUNT
	.align		4
        /*0054*/ 	.byte	0x02, 0x4a
	.zero		1
	.zero		1


	//----- nvinfo : EIATTR_EXIT_INSTR_OFFSETS
	.align		4
        /*0058*/ 	.byte	0x04, 0x1c
        /*005a*/ 	.short	(.L_23 - .L_22)


	//   ....[0]....
.L_22:
        /*005c*/ 	.word	0x000000c0


	//   ....[1]....
        /*0060*/ 	.word	0x000008f0


	//----- nvinfo : EIATTR_CBANK_PARAM_SIZE
	.align		4
.L_23:
        /*0064*/ 	.byte	0x03, 0x19
        /*0066*/ 	.short	0x0018


	//----- nvinfo : EIATTR_PARAM_CBANK
	.align		4
        /*0068*/ 	.byte	0x04, 0x0a
        /*006a*/ 	.short	(.L_25 - .L_24)
	.align		4
.L_24:
        /*006c*/ 	.word	index@(.nv.constant0._Z17computeNeighboursPiS_ii)
        /*0070*/ 	.short	0x0380
        /*0072*/ 	.short	0x0018


	//----- nvinfo : EIATTR_SW_WAR
	.align		4
.L_25:
        /*0074*/ 	.byte	0x04, 0x36
        /*0076*/ 	.short	(.L_27 - .L_26)
.L_26:
        /*0078*/ 	.word	0x00000008
.L_27:


//--------------------- .nv.info._Z10computeGOLPiS_ii --------------------------
	.section	.nv.info._Z10computeGOLPiS_ii,"",@"SHT_CUDA_INFO"
	.sectionflags	@""
	.align	4


	//----- nvinfo : EIATTR_CUDA_API_VERSION
	.align		4
        /*0000*/ 	.byte	0x04, 0x37
        /*0002*/ 	.short	(.L_29 - .L_28)
.L_28:
        /*0004*/ 	.word	0x00000082


	//----- nvinfo : EIATTR_KPARAM_INFO
	.align		4
.L_29:
        /*0008*/ 	.byte	0x04, 0x17
        /*000a*/ 	.short	(.L_31 - .L_30)
.L_30:
        /*000c*/ 	.word	0x00000000
        /*0010*/ 	.short	0x0003
        /*0012*/ 	.short	0x0014
        /*0014*/ 	.byte	0x00, 0xf0, 0x11, 0x00


	//----- nvinfo : EIATTR_KPARAM_INFO
	.align		4
.L_31:
        /*0018*/ 	.byte	0x04, 0x17
        /*001a*/ 	.short	(.L_33 - .L_32)
.L_32:
        /*001c*/ 	.word	0x00000000
        /*0020*/ 	.short	0x0002
        /*0022*/ 	.short	0x0010
        /*0024*/ 	.byte	0x00, 0xf0, 0x11, 0x00


	//----- nvinfo : EIATTR_KPARAM_INFO
	.align		4
.L_33:
        /*0028*/ 	.byte	0x04, 0x17
        /*002a*/ 	.short	(.L_35 - .L_34)
.L_34:
        /*002c*/ 	.word	0x00000000
        /*0030*/ 	.short	0x0001
        /*0032*/ 	.short	0x0008
        /*0034*/ 	.byte	0x00, 0xf5, 0x21, 0x00


	//----- nvinfo : EIATTR_KPARAM_INFO
	.align		4
.L_35:
        /*0038*/ 	.byte	0x04, 0x17
        /*003a*/ 	.short	(.L_37 - .L_36)
.L_36:
        /*003c*/ 	.word	0x00000000
        /*0040*/ 	.short	0x0000
        /*0042*/ 	.short	0x0000
        /*0044*/ 	.byte	0x00, 0xf5, 0x21, 0x00


	//----- nvinfo : EIATTR_SPARSE_MMA_MASK
	.align		4
.L_37:
        /*0048*/ 	.byte	0x03, 0x50
        /*004a*/ 	.short	0x0000


	//----- nvinfo : EIATTR_MAXREG_COUNT
	.align		4
        /*004c*/ 	.byte	0x03, 0x1b
        /*004e*/ 	.short	0x00ff


	//----- nvinfo : EIATTR_MERCURY_ISA_VERSION
	.align		4
        /*0050*/ 	.byte	0x03, 0x5f
        /*0052*/ 	.short	0x0101


	//----- nvinfo : EIATTR_VRC_CTA_INIT_COUNT
	.align		4
        /*0054*/ 	.byte	0x02, 0x4a
	.zero		1
	.zero		1


	//----- nvinfo : EIATTR_EXIT_INSTR_OFFSETS
	.align		4
        /*0058*/ 	.byte	0x04, 0x1c
        /*005a*/ 	.short	(.L_39 - .L_38)


	//   ....[0]....
.L_38:
        /*005c*/ 	.word	0x000000c0


	//   ....[1]....
        /*0060*/ 	.word	0x00000470


	//   ....[2]....
        /*0064*/ 	.word	0x000004b0


	//   ....[3]....
        /*0068*/ 	.word	0x000004d0


	//   ....[4]....
        /*006c*/ 	.word	0x00000520


	//----- nvinfo : EIATTR_CRS_STACK_SIZE
	.align		4
.L_39:
        /*0070*/ 	.byte	0x04, 0x1e
        /*0072*/ 	.short	(.L_41 - .L_40)
.L_40:
        /*0074*/ 	.word	0x00000000


	//----- nvinfo : EIATTR_CBANK_PARAM_SIZE
	.align		4
.L_41:
        /*0078*/ 	.byte	0x03, 0x19
        /*007a*/ 	.short	0x0018


	//----- nvinfo : EIATTR_PARAM_CBANK
	.align		4
        /*007c*/ 	.byte	0x04, 0x0a
        /*007e*/ 	.short	(.L_43 - .L_42)
	.align		4
.L_42:
        /*0080*/ 	.word	index@(.nv.constant0._Z10computeGOLPiS_ii)
        /*0084*/ 	.short	0x0380
        /*0086*/ 	.short	0x0018


	//----- nvinfo : EIATTR_SW_WAR
	.align		4
.L_43:
        /*0088*/ 	.byte	0x04, 0x36
        /*008a*/ 	.short	(.L_45 - .L_44)
.L_44:
        /*008c*/ 	.word	0x00000008
.L_45:


//--------------------- .nv.callgraph             --------------------------
	.section	.nv.callgraph,"",@"SHT_CUDA_CALLGRAPH"
	.align	4
	.sectionentsize	8
	.align		4
        /*0000*/ 	.word	0x00000000
	.align		4
        /*0004*/ 	.word	0xffffffff
	.align		4
        /*0008*/ 	.word	0x00000000
	.align		4
        /*000c*/ 	.word	0xfffffffe
	.align		4
        /*0010*/ 	.word	0x00000000
	.align		4
        /*0014*/ 	.word	0xfffffffd
	.align		4
        /*0018*/ 	.word	0x00000000
	.align		4
        /*001c*/ 	.word	0xfffffffc


//--------------------- .text._Z17computeNeighboursPiS_ii --------------------------
	.section	.text._Z17computeNeighboursPiS_ii,"ax",@progbits
	.align	128
        .global         _Z17computeNeighboursPiS_ii
        .type           _Z17computeNeighboursPiS_ii,@function
        .size           _Z17computeNeighboursPiS_ii,(.L_x_3 - _Z17computeNeighboursPiS_ii)
        .other          _Z17computeNeighboursPiS_ii,@"STO_CUDA_ENTRY STV_DEFAULT"
_Z17computeNeighboursPiS_ii:
.text._Z17computeNeighboursPiS_ii:
[----:B------:R-:W-:Y:S01]  /*0000*/  LDC R1, c[0x0][0x37c] ;  /* 0x0000df00ff017b82 */ /* 0x000fe20000000800 */
[----:B------:R-:W0:Y:S07]  /*0010*/  S2R R0, SR_TID.Y ;  /* 0x0000000000007919 */ /* 0x000e2e0000002200 */
[----:B------:R-:W1:Y:S01]  /*0020*/  LDC R4, c[0x0][0x360] ;  /* 0x0000d800ff047b82 */ /* 0x000e620000000800 */
[----:B------:R-:W1:Y:S07]  /*0030*/  S2R R7, SR_TID.X ;  /* 0x0000000000077919 */ /* 0x000e6e0000002100 */
[----:B------:R-:W0:Y:S08]  /*0040*/  S2UR UR5, SR_CTAID.Y ;  /* 0x00000000000579c3 */ /* 0x000e300000002600 */
[----:B------:R-:W0:Y:S08]  /*0050*/  LDC R5, c[0x0][0x364] ;  /* 0x0000d900ff057b82 */ /* 0x000e300000000800 */
[----:B------:R-:W1:Y:S08]  /*0060*/  S2UR UR4, SR_CTAID.X ;  /* 0x00000000000479c3 */ /* 0x000e700000002500 */
[----:B------:R-:W2:Y:S01]  /*0070*/  LDC.64 R2, c[0x0][0x390] ;  /* 0x0000e400ff027b82 */ /* 0x000ea20000000a00 */
[----:B0-----:R-:W-:-:S02]  /*0080*/  IMAD R0, R5, UR5, R0 ;  /* 0x0000000505007c24 */ /* 0x001fc4000f8e0200 */
[----:B-1----:R-:W-:-:S03]  /*0090*/  IMAD R7, R4, UR4, R7 ;  /* 0x0000000404077c24 */ /* 0x002fc6000f8e0207 */
[----:B--2---:R-:W-:-:S04]  /*00a0*/  ISETP.GE.U32.AND P0, PT, R0, R3, PT ;  /* 0x000000030000720c */ /* 0x004fc80003f06070 */
[----:B------:R-:W-:-:S13]  /*00b0*/  ISETP.GE.U32.OR P0, PT, R7, R2, P0 ;  /* 0x000000020700720c */ /* 0x000fda0000706470 */
[----:B------:R-:W-:Y:S05]  /*00c0*/  @P0 EXIT ;  /* 0x000000000000094d */ /* 0x000fea0003800000 */
[-C--:B------:R-:W-:Y:S01]  /*00d0*/  IABS R5, R3.reuse ;  /* 0x0000000300057213 */ /* 0x080fe20000000000 */
[----:B------:R-:W-:Y:S01]  /*00e0*/  IMAD.IADD R20, R7, 0x1, R2 ;  /* 0x0000000107147824 */ /* 0x000fe200078e0202 */
[----:B------:R-:W-:Y:S01]  /*00f0*/  IABS R4, R2 ;  /* 0x0000000200047213 */ /* 0x000fe20000000000 */
[----:B------:R-:W0:Y:S01]  /*0100*/  LDCU.64 UR4, c[0x0][0x358] ;  /* 0x00006b00ff0477ac */ /* 0x000e220008000a00 */
[----:B------:R-:W1:Y:S01]  /*0110*/  I2F.RP R9, R5 ;  /* 0x0000000500097306 */ /* 0x000e620000209400 */
[----:B------:R-:W-:Y:S01]  /*0120*/  IADD3 R6, PT, PT, R0, R3, RZ ;  /* 0x0000000300067210 */ /* 0x000fe20007ffe0ff */
[C---:B------:R-:W-:Y:S01]  /*0130*/  VIADD R21, R20.reuse, 0x1 ;  /* 0x0000000114157836 */ /* 0x040fe20000000000 */
[----:B------:R-:W-:-:S03]  /*0140*/  IADD3 R23, PT, PT, R20, -0x1, RZ ;  /* 0xffffffff14177810 */ /* 0x000fc60007ffe0ff */
[C---:B------:R-:W-:Y:S01]  /*0150*/  VIADD R8, R6.reuse, 0xffffffff ;  /* 0xffffffff06087836 */ /* 0x040fe20000000000 */
[----:B------:R-:W-:Y:S01]  /*0160*/  IABS R25, R21 ;  /* 0x0000001500197213 */ /* 0x000fe20000000000 */
[----:B------:R-:W2:Y:S01]  /*0170*/  I2F.RP R14, R4 ;  /* 0x00000004000e7306 */ /* 0x000ea20000209400 */
[----:B------:R-:W-:Y:S02]  /*0180*/  VIADD R22, R6, 0x1 ;  /* 0x0000000106167836 */ /* 0x000fe40000000000 */
[----:B------:R-:W-:-:S05]  /*0190*/  IABS R15, R8 ;  /* 0x00000008000f7213 */ /* 0x000fca0000000000 */
[----:B-1----:R-:W1:Y:S08]  /*01a0*/  MUFU.RCP R9, R9 ;  /* 0x0000000900097308 */ /* 0x002e700000001000 */
[----:B--2---:R-:W2:Y:S01]  /*01b0*/  MUFU.RCP R14, R14 ;  /* 0x0000000e000e7308 */ /* 0x004ea20000001000 */
[----:B-1----:R-:W-:-:S07]  /*01c0*/  VIADD R12, R9, 0xffffffe ;  /* 0x0ffffffe090c7836 */ /* 0x002fce0000000000 */
[----:B------:R1:W3:Y:S01]  /*01d0*/  F2I.FTZ.U32.TRUNC.NTZ R13, R12 ;  /* 0x0000000c000d7305 */ /* 0x0002e2000021f000 */
[----:B--2---:R-:W-:-:S07]  /*01e0*/  VIADD R10, R14, 0xffffffe ;  /* 0x0ffffffe0e0a7836 */ /* 0x004fce0000000000 */
[----:B------:R2:W4:Y:S01]  /*01f0*/  F2I.FTZ.U32.TRUNC.NTZ R11, R10 ;  /* 0x0000000a000b7305 */ /* 0x000522000021f000 */
[----:B-1----:R-:W-:Y:S02]  /*0200*/  IMAD.MOV.U32 R12, RZ, RZ, RZ ;  /* 0x000000ffff0c7224 */ /* 0x002fe400078e00ff */
[----:B---3--:R-:W-:Y:S02]  /*0210*/  IMAD.MOV R16, RZ, RZ, -R13 ;  /* 0x000000ffff107224 */ /* 0x008fe400078e0a0d */
[----:B--2---:R-:W-:Y:S02]  /*0220*/  HFMA2 R10, -RZ, RZ, 0, 0 ;  /* 0x00000000ff0a7431 */ /* 0x004fe400000001ff */
[----:B------:R-:W-:Y:S01]  /*0230*/  IMAD R9, R16, R5, RZ ;  /* 0x0000000510097224 */ /* 0x000fe200078e02ff */
[----:B------:R-:W-:-:S03]  /*0240*/  MOV R16, R15 ;  /* 0x0000000f00107202 */ /* 0x000fc60000000f00 */
[----:B------:R-:W-:Y:S01]  /*0250*/  IMAD.HI.U32 R13, R13, R9, R12 ;  /* 0x000000090d0d7227 */ /* 0x000fe200078e000c */
[----:B------:R-:W-:-:S03]  /*0260*/  IABS R12, R6 ;  /* 0x00000006000c7213 */ /* 0x000fc60000000000 */
[----:B----4-:R-:W-:Y:S02]  /*0270*/  IMAD.MOV R15, RZ, RZ, -R11 ;  /* 0x000000ffff0f7224 */ /* 0x010fe400078e0a0b */
[----:B------:R-:W-:-:S04]  /*0280*/  IMAD.HI.U32 R9, R13, R16, RZ ;  /* 0x000000100d097227 */ /* 0x000fc800078e00ff */
[----:B------:R-:W-:Y:S01]  /*0290*/  IMAD R15, R15, R4, RZ ;  /* 0x000000040f0f7224 */ /* 0x000fe200078e02ff */
[----:B------:R-:W-:Y:S01]  /*02a0*/  IADD3 R9, PT, PT, -R9, RZ, RZ ;  /* 0x000000ff09097210 */ /* 0x000fe20007ffe1ff */
[----:B------:R-:W-:-:S04]  /*02b0*/  IMAD.HI.U32 R17, R13, R12, RZ ;  /* 0x0000000c0d117227 */ /* 0x000fc800078e00ff */
[----:B------:R-:W-:Y:S01]  /*02c0*/  IMAD.HI.U32 R14, R11, R15, R10 ;  /* 0x0000000f0b0e7227 */ /* 0x000fe200078e000a */
[----:B------:R-:W-:Y:S02]  /*02d0*/  IABS R11, R23 ;  /* 0x00000017000b7213 */ /* 0x000fe40000000000 */
[----:B------:R-:W-:Y:S01]  /*02e0*/  IADD3 R24, PT, PT, -R17, RZ, RZ ;  /* 0x000000ff11187210 */ /* 0x000fe20007ffe1ff */
[C---:B------:R-:W-:Y:S01]  /*02f0*/  IMAD R10, R5.reuse, R9, R16 ;  /* 0x00000009050a7224 */ /* 0x040fe200078e0210 */
[----:B------:R-:W-:Y:S01]  /*0300*/  IABS R16, R22 ;  /* 0x0000001600107213 */ /* 0x000fe20000000000 */
[----:B------:R-:W-:Y:S01]  /*0310*/  IMAD.HI.U32 R15, R14, R11, RZ ;  /* 0x0000000b0e0f7227 */ /* 0x000fe200078e00ff */
[----:B------:R-:W-:Y:S02]  /*0320*/  IABS R9, R20 ;  /* 0x0000001400097213 */ /* 0x000fe40000000000 */
[----:B------:R-:W-:Y:S01]  /*0330*/  ISETP.GT.U32.AND P0, PT, R5, R10, PT ;  /* 0x0000000a0500720c */ /* 0x000fe20003f04070 */
[----:B------:R-:W-:-:S04]  /*0340*/  IMAD.HI.U32 R18, R13, R16, RZ ;  /* 0x000000100d127227 */ /* 0x000fc800078e00ff */
[----:B------:R-:W-:Y:S01]  /*0350*/  IMAD.MOV.U32 R13, RZ, RZ, R25 ;  /* 0x000000ffff0d7224 */ /* 0x000fe200078e0019 */
[----:B------:R-:W-:Y:S01]  /*0360*/  IADD3 R18, PT, PT, -R18, RZ, RZ ;  /* 0x000000ff12127210 */ /* 0x000fe20007ffe1ff */
[----:B------:R-:W-:-:S04]  /*0370*/  IMAD.HI.U32 R19, R14, R9, RZ ;  /* 0x000000090e137227 */ /* 0x000fc800078e00ff */
[----:B------:R-:W-:Y:S01]  /*0380*/  IMAD.MOV R17, RZ, RZ, -R15 ;  /* 0x000000ffff117224 */ /* 0x000fe200078e0a0f */
[----:B------:R-:W-:Y:S01]  /*0390*/  IADD3 R19, PT, PT, -R19, RZ, RZ ;  /* 0x000000ff13137210 */ /* 0x000fe20007ffe1ff */
[----:B------:R-:W-:Y:S01]  /*03a0*/  IMAD.HI.U32 R15, R14, R13, RZ ;  /* 0x0000000d0e0f7227 */ /* 0x000fe200078e00ff */
[----:B------:R-:W-:-:S03]  /*03b0*/  @!P0 IADD3 R10, PT, PT, R10, -R5, RZ ;  /* 0x800000050a0a8210 */ /* 0x000fc60007ffe0ff */
[----:B------:R-:W-:Y:S01]  /*03c0*/  IMAD.MOV R15, RZ, RZ, -R15 ;  /* 0x000000ffff0f7224 */ /* 0x000fe200078e0a0f */
[C---:B------:R-:W-:Y:S01]  /*03d0*/  ISETP.GT.U32.AND P0, PT, R5.reuse, R10, PT ;  /* 0x0000000a0500720c */ /* 0x040fe20003f04070 */
[C---:B------:R-:W-:Y:S02]  /*03e0*/  IMAD R11, R4.reuse, R17, R11 ;  /* 0x00000011040b7224 */ /* 0x040fe400078e020b */
[C---:B------:R-:W-:Y:S02]  /*03f0*/  IMAD R14, R5.reuse, R18, R16 ;  /* 0x00000012050e7224 */ /* 0x040fe400078e0210 */
[C---:B------:R-:W-:Y:S01]  /*0400*/  IMAD R12, R5.reuse, R24, R12 ;  /* 0x00000018050c7224 */ /* 0x040fe200078e020c */
[C---:B------:R-:W-:Y:S01]  /*0410*/  ISETP.GT.U32.AND P2, PT, R4.reuse, R11, PT ;  /* 0x0000000b0400720c */ /* 0x040fe20003f44070 */
[C---:B------:R-:W-:Y:S01]  /*0420*/  IMAD R13, R4.reuse, R15, R13 ;  /* 0x0000000f040d7224 */ /* 0x040fe200078e020d */
[C---:B------:R-:W-:Y:S01]  /*0430*/  ISETP.GT.U32.AND P5, PT, R5.reuse, R14, PT ;  /* 0x0000000e0500720c */ /* 0x040fe20003fa4070 */
[----:B------:R-:W-:Y:S01]  /*0440*/  IMAD R9, R4, R19, R9 ;  /* 0x0000001304097224 */ /* 0x000fe200078e0209 */
[----:B------:R-:W-:-:S02]  /*0450*/  ISETP.GT.U32.AND P4, PT, R5, R12, PT ;  /* 0x0000000c0500720c */ /* 0x000fc40003f84070 */
[C---:B------:R-:W-:Y:S02]  /*0460*/  ISETP.GT.U32.AND P1, PT, R4.reuse, R13, PT ;  /* 0x0000000d0400720c */ /* 0x040fe40003f24070 */
[----:B------:R-:W-:Y:S02]  /*0470*/  ISETP.GT.U32.AND P3, PT, R4, R9, PT ;  /* 0x000000090400720c */ /* 0x000fe40003f64070 */
[-C--:B------:R-:W-:Y:S02]  /*0480*/  @!P0 IADD3 R10, PT, PT, R10, -R5.reuse, RZ ;  /* 0x800000050a0a8210 */ /* 0x080fe40007ffe0ff */
[----:B------:R-:W-:Y:S01]  /*0490*/  ISETP.GE.AND P0, PT, R6, RZ, PT ;  /* 0x000000ff0600720c */ /* 0x000fe20003f06270 */
[--C-:B------:R-:W-:Y:S01]  /*04a0*/  @!P2 IMAD.IADD R11, R11, 0x1, -R4.reuse ;  /* 0x000000010b0ba824 */ /* 0x100fe200078e0a04 */
[----:B------:R-:W-:Y:S02]  /*04b0*/  LOP3.LUT R6, RZ, R2, RZ, 0x33, !PT ;  /* 0x00000002ff067212 */ /* 0x000fe400078e33ff */
[----:B------:R-:W-:Y:S01]  /*04c0*/  @!P5 IADD3 R14, PT, PT, R14, -R5, RZ ;  /* 0x800000050e0ed210 */ /* 0x000fe20007ffe0ff */
[----:B------:R-:W-:Y:S01]  /*04d0*/  @!P4 IMAD.IADD R12, R12, 0x1, -R5 ;  /* 0x000000010c0cc824 */ /* 0x000fe200078e0a05 */
[----:B------:R-:W-:Y:S01]  /*04e0*/  ISETP.GT.U32.AND P5, PT, R4, R11, PT ;  /* 0x0000000b0400720c */ /* 0x000fe20003fa4070 */
[----:B------:R-:W-:Y:S01]  /*04f0*/  @!P1 IMAD.IADD R13, R13, 0x1, -R4 ;  /* 0x000000010d0d9824 */ /* 0x000fe200078e0a04 */
[----:B------:R-:W-:-:S02]  /*0500*/  ISETP.GT.U32.AND P6, PT, R5, R14, PT ;  /* 0x0000000e0500720c */ /* 0x000fc40003fc4070 */
[----:B------:R-:W-:Y:S02]  /*0510*/  @!P3 IADD3 R9, PT, PT, R9, -R4, RZ ;  /* 0x800000040909b210 */ /* 0x000fe40007ffe0ff */
[----:B------:R-:W-:Y:S02]  /*0520*/  ISETP.GT.U32.AND P2, PT, R5, R12, PT ;  /* 0x0000000c0500720c */ /* 0x000fe40003f44070 */
[C---:B------:R-:W-:Y:S02]  /*0530*/  ISETP.GT.U32.AND P3, PT, R4.reuse, R9, PT ;  /* 0x000000090400720c */ /* 0x040fe40003f64070 */
[----:B------:R-:W-:Y:S02]  /*0540*/  ISETP.GT.U32.AND P1, PT, R4, R13, PT ;  /* 0x0000000d0400720c */ /* 0x000fe40003f24070 */
[----:B------:R-:W-:Y:S01]  /*0550*/  ISETP.GE.AND P4, PT, R8, RZ, PT ;  /* 0x000000ff0800720c */ /* 0x000fe20003f86270 */
[----:B------:R-:W-:Y:S01]  /*0560*/  @!P5 IMAD.IADD R11, R11, 0x1, -R4 ;  /* 0x000000010b0bd824 */ /* 0x000fe200078e0a04 */
[----:B------:R-:W-:-:S02]  /*0570*/  ISETP.GE.AND P5, PT, R23, RZ, PT ;  /* 0x000000ff1700720c */ /* 0x000fc40003fa6270 */
[----:B------:R-:W-:Y:S02]  /*0580*/  @!P6 IADD3 R14, PT, PT, R14, -R5, RZ ;  /* 0x800000050e0ee210 */ /* 0x000fe40007ffe0ff */
[----:B------:R-:W-:Y:S01]  /*0590*/  ISETP.GE.AND P6, PT, R22, RZ, PT ;  /* 0x000000ff1600720c */ /* 0x000fe20003fc6270 */
[----:B------:R-:W-:Y:S01]  /*05a0*/  @!P2 IMAD.IADD R12, R12, 0x1, -R5 ;  /* 0x000000010c0ca824 */ /* 0x000fe200078e0a05 */
[----:B------:R-:W-:Y:S02]  /*05b0*/  ISETP.GE.AND P2, PT, R20, RZ, PT ;  /* 0x000000ff1400720c */ /* 0x000fe40003f46270 */
[----:B------:R-:W-:Y:S01]  /*05c0*/  @!P3 IADD3 R9, PT, PT, R9, -R4, RZ ;  /* 0x800000040909b210 */ /* 0x000fe20007ffe0ff */
[----:B------:R-:W-:Y:S01]  /*05d0*/  @!P1 IMAD.IADD R13, R13, 0x1, -R4 ;  /* 0x000000010d0d9824 */ /* 0x000fe200078e0a04 */
[----:B------:R-:W-:Y:S01]  /*05e0*/  ISETP.GE.AND P3, PT, R21, RZ, PT ;  /* 0x000000ff1500720c */ /* 0x000fe20003f66270 */
[----:B------:R-:W1:Y:S01]  /*05f0*/  LDC.64 R4, c[0x0][0x380] ;  /* 0x0000e000ff047b82 */ /* 0x000e620000000a00 */
[----:B------:R-:W-:Y:S01]  /*0600*/  @!P4 IADD3 R10, PT, PT, -R10, RZ, RZ ;  /* 0x000000ff0a0ac210 */ /* 0x000fe20007ffe1ff */
[----:B------:R-:W-:Y:S01]  /*0610*/  @!P0 IMAD.MOV R12, RZ, RZ, -R12 ;  /* 0x000000ffff0c8224 */ /* 0x000fe200078e0a0c */
[----:B------:R-:W-:Y:S01]  /*0620*/  ISETP.NE.AND P1, PT, R3, RZ, PT ;  /* 0x000000ff0300720c */ /* 0x000fe20003f25270 */
[----:B------:R-:W-:Y:S01]  /*0630*/  @!P5 IMAD.MOV R11, RZ, RZ, -R11 ;  /* 0x000000ffff0bd224 */ /* 0x000fe200078e0a0b */
[----:B------:R-:W-:-:S02]  /*0640*/  LOP3.LUT R3, RZ, R3, RZ, 0x33, !PT ;  /* 0x00000003ff037212 */ /* 0x000fc400078e33ff */
[----:B------:R-:W-:Y:S02]  /*0650*/  ISETP.NE.AND P4, PT, R2, RZ, PT ;  /* 0x000000ff0200720c */ /* 0x000fe40003f85270 */
[----:B------:R-:W-:Y:S02]  /*0660*/  @!P6 IADD3 R14, PT, PT, -R14, RZ, RZ ;  /* 0x000000ff0e0ee210 */ /* 0x000fe40007ffe1ff */
[----:B------:R-:W-:Y:S01]  /*0670*/  @!P2 IADD3 R9, PT, PT, -R9, RZ, RZ ;  /* 0x000000ff0909a210 */ /* 0x000fe20007ffe1ff */
[----:B------:R-:W-:Y:S01]  /*0680*/  @!P3 IMAD.MOV R13, RZ, RZ, -R13 ;  /* 0x000000ffff0db224 */ /* 0x000fe200078e0a0d */
[C---:B------:R-:W-:Y:S02]  /*0690*/  SEL R21, R3.reuse, R10, !P1 ;  /* 0x0000000a03157207 */ /* 0x040fe40004800000 */
[----:B------:R-:W-:Y:S02]  /*06a0*/  SEL R11, R6, R11, !P4 ;  /* 0x0000000b060b7207 */ /* 0x000fe40006000000 */
[----:B------:R-:W-:-:S02]  /*06b0*/  SEL R12, R3, R12, !P1 ;  /* 0x0000000c030c7207 */ /* 0x000fc40004800000 */
[----:B------:R-:W-:Y:S01]  /*06c0*/  SEL R8, R3, R14, !P1 ;  /* 0x0000000e03087207 */ /* 0x000fe20004800000 */
[CCC-:B------:R-:W-:Y:S01]  /*06d0*/  IMAD R15, R21.reuse, R2.reuse, R11.reuse ;  /* 0x00000002150f7224 */ /* 0x1c0fe200078e020b */
[----:B------:R-:W-:Y:S01]  /*06e0*/  SEL R3, R6, R13, !P4 ;  /* 0x0000000d06037207 */ /* 0x000fe20006000000 */
[-CC-:B------:R-:W-:Y:S01]  /*06f0*/  IMAD R17, R12, R2.reuse, R11.reuse ;  /* 0x000000020c117224 */ /* 0x180fe200078e020b */
[----:B------:R-:W-:Y:S01]  /*0700*/  SEL R9, R6, R9, !P4 ;  /* 0x0000000906097207 */ /* 0x000fe20006000000 */
[-C--:B------:R-:W-:Y:S02]  /*0710*/  IMAD R13, R8, R2.reuse, R11 ;  /* 0x00000002080d7224 */ /* 0x080fe400078e020b */
[-C--:B------:R-:W-:Y:S02]  /*0720*/  IMAD R19, R12, R2.reuse, R3 ;  /* 0x000000020c137224 */ /* 0x080fe400078e0203 */
[-CC-:B------:R-:W-:Y:S02]  /*0730*/  IMAD R11, R21, R2.reuse, R9.reuse ;  /* 0x00000002150b7224 */ /* 0x180fe400078e0209 */
[----:B------:R-:W-:-:S02]  /*0740*/  IMAD R9, R8, R2, R9 ;  /* 0x0000000208097224 */ /* 0x000fc400078e0209 */
[----:B-1----:R-:W-:-:S04]  /*0750*/  IMAD.WIDE.U32 R14, R15, 0x4, R4 ;  /* 0x000000040f0e7825 */ /* 0x002fc800078e0004 */
[--C-:B------:R-:W-:Y:S02]  /*0760*/  IMAD.WIDE.U32 R16, R17, 0x4, R4.reuse ;  /* 0x0000000411107825 */ /* 0x100fe400078e0004 */
[----:B0-----:R-:W2:Y:S02]  /*0770*/  LDG.E R14, desc[UR4][R14.64] ;  /* 0x000000040e0e7981 */ /* 0x001ea4000c1e1900 */
[----:B------:R-:W-:Y:S02]  /*0780*/  IMAD.WIDE.U32 R12, R13, 0x4, R4 ;  /* 0x000000040d0c7825 */ /* 0x000fe400078e0004 */
[----:B------:R-:W2:Y:S02]  /*0790*/  LDG.E R17, desc[UR4][R16.64] ;  /* 0x0000000410117981 */ /* 0x000ea4000c1e1900 */
[-CC-:B------:R-:W-:Y:S02]  /*07a0*/  IMAD R21, R21, R2.reuse, R3.reuse ;  /* 0x0000000215157224 */ /* 0x180fe400078e0203 */
[----:B------:R-:W-:Y:S01]  /*07b0*/  IMAD R3, R8, R2, R3 ;  /* 0x0000000208037224 */ /* 0x000fe200078e0203 */
[----:B------:R-:W2:Y:S01]  /*07c0*/  LDG.E R12, desc[UR4][R12.64] ;  /* 0x000000040c0c7981 */ /* 0x000ea2000c1e1900 */
[----:B------:R-:W-:-:S04]  /*07d0*/  IMAD.WIDE.U32 R10, R11, 0x4, R4 ;  /* 0x000000040b0a7825 */ /* 0x000fc800078e0004 */
[--C-:B------:R-:W-:Y:S02]  /*07e0*/  IMAD.WIDE.U32 R8, R9, 0x4, R4.reuse ;  /* 0x0000000409087825 */ /* 0x100fe400078e0004 */
[----:B------:R-:W3:Y:S02]  /*07f0*/  LDG.E R10, desc[UR4][R10.64] ;  /* 0x000000040a0a7981 */ /* 0x000ee4000c1e1900 */
[--C-:B------:R-:W-:Y:S02]  /*0800*/  IMAD.WIDE.U32 R18, R19, 0x4, R4.reuse ;  /* 0x0000000413127825 */ /* 0x100fe400078e0004 */
[----:B------:R-:W3:Y:S02]  /*0810*/  LDG.E R9, desc[UR4][R8.64] ;  /* 0x0000000408097981 */ /* 0x000ee4000c1e1900 */
[--C-:B------:R-:W-:Y:S02]  /*0820*/  IMAD.WIDE.U32 R20, R21, 0x4, R4.reuse ;  /* 0x0000000415147825 */ /* 0x100fe400078e0004 */
[----:B------:R-:W4:Y:S02]  /*0830*/  LDG.E R19, desc[UR4][R18.64] ;  /* 0x0000000412137981 */ /* 0x000f24000c1e1900 */
[----:B------:R-:W-:-:S02]  /*0840*/  IMAD.WIDE.U32 R22, R3, 0x4, R4 ;  /* 0x0000000403167825 */ /* 0x000fc400078e0004 */
[----:B------:R-:W4:Y:S01]  /*0850*/  LDG.E R20, desc[UR4][R20.64] ;  /* 0x0000000414147981 */ /* 0x000f22000c1e1900 */
[----:B------:R-:W0:Y:S03]  /*0860*/  LDC.64 R4, c[0x0][0x388] ;  /* 0x0000e200ff047b82 */ /* 0x000e260000000a00 */
[----:B------:R-:W5:Y:S01]  /*0870*/  LDG.E R23, desc[UR4][R22.64] ;  /* 0x0000000416177981 */ /* 0x000f62000c1e1900 */
[----:B------:R-:W-:-:S04]  /*0880*/  IMAD R7, R0, R2, R7 ;  /* 0x0000000200077224 */ /* 0x000fc800078e0207 */
[----:B0-----:R-:W-:Y:S01]  /*0890*/  IMAD.WIDE.U32 R4, R7, 0x4, R4 ;  /* 0x0000000407047825 */ /* 0x001fe200078e0004 */
[----:B--2---:R-:W-:-:S04]  /*08a0*/  IADD3 R14, PT, PT, R12, R17, R14 ;  /* 0x000000110c0e7210 */ /* 0x004fc80007ffe00e */
[----:B---3--:R-:W-:-:S04]  /*08b0*/  IADD3 R14, PT, PT, R9, R10, R14 ;  /* 0x0000000a090e7210 */ /* 0x008fc80007ffe00e */
[----:B----4-:R-:W-:-:S04]  /*08c0*/  IADD3 R0, PT, PT, R19, R20, R14 ;  /* 0x0000001413007210 */ /* 0x010fc80007ffe00e */
[----:B-----5:R-:W-:-:S05]  /*08d0*/  IADD3 R3, PT, PT, R0, R23, RZ ;  /* 0x0000001700037210 */ /* 0x020fca0007ffe0ff */
[----:B------:R-:W-:Y:S01]  /*08e0*/  STG.E desc[UR4][R4.64], R3 ;  /* 0x0000000304007986 */ /* 0x000fe2000c101904 */
[----:B------:R-:W-:Y:S05]  /*08f0*/  EXIT ;  /* 0x000000000000794d */ /* 0x000fea0003800000 */
.L_x_0:
[----:B------:R-:W-:-:S00]  /*0900*/  BRA `(.L_x_0) ;  /* 0xfffffffc00fc7947 */ /* 0x000fc0000383ffff */
[----:B------:R-:W-:-:S00]  /*0910*/  NOP ;  /* 0x0000000000007918 */ /* 0x000fc00000000000 */
        /* <DEDUP_REMOVED lines=14> */
.L_x_3:


//--------------------- .text._Z10computeGOLPiS_ii --------------------------
	.section	.text._Z10computeGOLPiS_ii,"ax",@progbits
	.align	128
        .global         _Z10computeGOLPiS_ii
        .type           _Z10computeGOLPiS_ii,@function
        .size           _Z10computeGOLPiS_ii,(.L_x_4 - _Z10computeGOLPiS_ii)
        .other          _Z10computeGOLPiS_ii,@"STO_CUDA_ENTRY STV_DEFAULT"
_Z10computeGOLPiS_ii:
.text._Z10computeGOLPiS_ii:
        /* <DEDUP_REMOVED lines=14> */
[----:B------:R-:W0:Y:S01]  /*00e0*/  LDCU.64 UR4, c[0x0][0x358] ;  /* 0x00006b00ff0477ac */ /* 0x000e220008000a00 */
[----:B------:R-:W-:Y:S02]  /*00f0*/  IABS R8, R2 ;  /* 0x0000000200087213 */ /* 0x000fe40000000000 */
[----:B------:R-:W1:Y:S01]  /*0100*/  I2F.RP R12, R4 ;  /* 0x00000004000c7306 */ /* 0x000e620000209400 */
[----:B------:R-:W-:Y:S02]  /*0110*/  IADD3 R9, PT, PT, R0, R3, RZ ;  /* 0x0000000300097210 */ /* 0x000fe40007ffe0ff */
[----:B------:R-:W-:Y:S02]  /*0120*/  ISETP.NE.AND P3, PT, R3, RZ, PT ;  /* 0x000000ff0300720c */ /* 0x000fe40003f65270 */
[----:B------:R-:W-:-:S03]  /*0130*/  IABS R14, R9 ;  /* 0x00000009000e7213 */ /* 0x000fc60000000000 */
[----:B------:R-:W2:Y:S08]  /*0140*/  I2F.RP R13, R8 ;  /* 0x00000008000d7306 */ /* 0x000eb00000209400 */
[----:B-1----:R-:W1:Y:S08]  /*0150*/  MUFU.RCP R12, R12 ;  /* 0x0000000c000c7308 */ /* 0x002e700000001000 */
[----:B--2---:R-:W2:Y:S01]  /*0160*/  MUFU.RCP R13, R13 ;  /* 0x0000000d000d7308 */ /* 0x004ea20000001000 */
[----:B-1----:R-:W-:-:S02]  /*0170*/  VIADD R10, R12, 0xffffffe ;  /* 0x0ffffffe0c0a7836 */ /* 0x002fc40000000000 */
[----:B------:R-:W-:-:S05]  /*0180*/  IMAD.IADD R12, R5, 0x1, R2 ;  /* 0x00000001050c7824 */ /* 0x000fca00078e0202 */
[----:B------:R1:W3:Y:S01]  /*0190*/  F2I.FTZ.U32.TRUNC.NTZ R11, R10 ;  /* 0x0000000a000b7305 */ /* 0x0002e2000021f000 */
[----:B------:R-:W-:Y:S01]  /*01a0*/  ISETP.GE.AND P2, PT, R12, RZ, PT ;  /* 0x000000ff0c00720c */ /* 0x000fe20003f46270 */
[----:B--2---:R-:W-:-:S06]  /*01b0*/  VIADD R6, R13, 0xffffffe ;  /* 0x0ffffffe0d067836 */ /* 0x004fcc0000000000 */
[----:B------:R2:W4:Y:S01]  /*01c0*/  F2I.FTZ.U32.TRUNC.NTZ R7, R6 ;  /* 0x0000000600077305 */ /* 0x000522000021f000 */
[----:B-1----:R-:W-:Y:S01]  /*01d0*/  HFMA2 R10, -RZ, RZ, 0, 0 ;  /* 0x00000000ff0a7431 */ /* 0x002fe200000001ff */
[----:B---3--:R-:W-:Y:S02]  /*01e0*/  IADD3 R15, PT, PT, RZ, -R11, RZ ;  /* 0x8000000bff0f7210 */ /* 0x008fe40007ffe0ff */
[----:B--2---:R-:W-:-:S03]  /*01f0*/  MOV R6, RZ ;  /* 0x000000ff00067202 */ /* 0x004fc60000000f00 */
[----:B------:R-:W-:Y:S02]  /*0200*/  IMAD R15, R15, R4, RZ ;  /* 0x000000040f0f7224 */ /* 0x000fe400078e02ff */
[----:B----4-:R-:W-:Y:S02]  /*0210*/  IMAD.MOV R17, RZ, RZ, -R7 ;  /* 0x000000ffff117224 */ /* 0x010fe400078e0a07 */
[----:B------:R-:W-:Y:S01]  /*0220*/  IMAD.HI.U32 R10, R11, R15, R10 ;  /* 0x0000000f0b0a7227 */ /* 0x000fe200078e000a */
[----:B------:R-:W-:-:S03]  /*0230*/  IABS R15, R12 ;  /* 0x0000000c000f7213 */ /* 0x000fc60000000000 */
[----:B------:R-:W-:Y:S02]  /*0240*/  IMAD.MOV.U32 R11, RZ, RZ, R14 ;  /* 0x000000ffff0b7224 */ /* 0x000fe400078e000e */
[----:B------:R-:W-:Y:S02]  /*0250*/  IMAD R13, R17, R8, RZ ;  /* 0x00000008110d7224 */ /* 0x000fe400078e02ff */
[----:B------:R-:W-:-:S04]  /*0260*/  IMAD.HI.U32 R10, R10, R11, RZ ;  /* 0x0000000b0a0a7227 */ /* 0x000fc800078e00ff */
[----:B------:R-:W-:Y:S01]  /*0270*/  IMAD.HI.U32 R6, R7, R13, R6 ;  /* 0x0000000d07067227 */ /* 0x000fe200078e0006 */
[----:B------:R-:W-:-:S03]  /*0280*/  IADD3 R10, PT, PT, -R10, RZ, RZ ;  /* 0x000000ff0a0a7210 */ /* 0x000fc60007ffe1ff */
[----:B------:R-:W-:Y:S02]  /*0290*/  IMAD.MOV.U32 R13, RZ, RZ, R15 ;  /* 0x000000ffff0d7224 */ /* 0x000fe400078e000f */
[----:B------:R-:W-:Y:S02]  /*02a0*/  IMAD R11, R4, R10, R11 ;  /* 0x0000000a040b7224 */ /* 0x000fe400078e020b */
[----:B------:R-:W-:-:S03]  /*02b0*/  IMAD.HI.U32 R6, R6, R13, RZ ;  /* 0x0000000d06067227 */ /* 0x000fc600078e00ff */
[----:B------:R-:W-:Y:S01]  /*02c0*/  ISETP.GT.U32.AND P0, PT, R4, R11, PT ;  /* 0x0000000b0400720c */ /* 0x000fe20003f04070 */
[----:B------:R-:W-:-:S04]  /*02d0*/  IMAD.MOV R6, RZ, RZ, -R6 ;  /* 0x000000ffff067224 */ /* 0x000fc800078e0a06 */
[C---:B------:R-:W-:Y:S02]  /*02e0*/  IMAD R13, R8.reuse, R6, R13 ;  /* 0x00000006080d7224 */ /* 0x040fe400078e020d */
[----:B------:R-:W1:Y:S03]  /*02f0*/  LDC.64 R6, c[0x0][0x380] ;  /* 0x0000e000ff067b82 */ /* 0x000e660000000a00 */
[----:B------:R-:W-:-:S03]  /*0300*/  ISETP.GT.U32.AND P1, PT, R8, R13, PT ;  /* 0x0000000d0800720c */ /* 0x000fc60003f24070 */
[----:B------:R-:W-:-:S04]  /*0310*/  @!P0 IADD3 R11, PT, PT, R11, -R4, RZ ;  /* 0x800000040b0b8210 */ /* 0x000fc80007ffe0ff */
[----:B------:R-:W-:-:S06]  /*0320*/  ISETP.GT.U32.AND P4, PT, R4, R11, PT ;  /* 0x0000000b0400720c */ /* 0x000fcc0003f84070 */
[----:B------:R-:W-:Y:S01]  /*0330*/  @!P1 IMAD.IADD R13, R13, 0x1, -R8 ;  /* 0x000000010d0d9824 */ /* 0x000fe200078e0a08 */
[----:B------:R-:W-:-:S04]  /*0340*/  ISETP.GE.AND P1, PT, R9, RZ, PT ;  /* 0x000000ff0900720c */ /* 0x000fc80003f26270 */
[----:B------:R-:W-:Y:S02]  /*0350*/  ISETP.GT.U32.AND P0, PT, R8, R13, PT ;  /* 0x0000000d0800720c */ /* 0x000fe40003f04070 */
[----:B------:R-:W-:Y:S02]  /*0360*/  @!P4 IADD3 R11, PT, PT, R11, -R4, RZ ;  /* 0x800000040b0bc210 */ /* 0x000fe40007ffe0ff */
[----:B------:R-:W-:-:S05]  /*0370*/  ISETP.NE.AND P4, PT, R2, RZ, PT ;  /* 0x000000ff0200720c */ /* 0x000fca0003f85270 */
[----:B------:R-:W-:Y:S02]  /*0380*/  @!P1 IADD3 R11, PT, PT, -R11, RZ, RZ ;  /* 0x000000ff0b0b9210 */ /* 0x000fe40007ffe1ff */
[----:B------:R-:W-:Y:S02]  /*0390*/  @!P3 LOP3.LUT R11, RZ, R3, RZ, 0x33, !PT ;  /* 0x00000003ff0bb212 */ /* 0x000fe400078e33ff */
[----:B------:R-:W-:Y:S02]  /*03a0*/  @!P0 IMAD.IADD R13, R13, 0x1, -R8 ;  /* 0x000000010d0d8824 */ /* 0x000fe400078e0a08 */
[----:B------:R-:W2:Y:S02]  /*03b0*/  LDC.64 R8, c[0x0][0x388] ;  /* 0x0000e200ff087b82 */ /* 0x000ea40000000a00 */
[----:B------:R-:W-:Y:S01]  /*03c0*/  @!P2 IMAD.MOV R13, RZ, RZ, -R13 ;  /* 0x000000ffff0da224 */ /* 0x000fe200078e0a0d */
[----:B------:R-:W-:-:S05]  /*03d0*/  @!P4 LOP3.LUT R13, RZ, R2, RZ, 0x33, !PT ;  /* 0x00000002ff0dc212 */ /* 0x000fca00078e33ff */
[----:B------:R-:W-:-:S04]  /*03e0*/  IMAD R13, R11, R2, R13 ;  /* 0x000000020b0d7224 */ /* 0x000fc800078e020d */
[----:B-1----:R-:W-:-:S06]  /*03f0*/  IMAD.WIDE.U32 R10, R13, 0x4, R6 ;  /* 0x000000040d0a7825 */ /* 0x002fcc00078e0006 */
[----:B0-----:R-:W3:Y:S01]  /*0400*/  LDG.E R10, desc[UR4][R10.64] ;  /* 0x000000040a0a7981 */ /* 0x001ee2000c1e1900 */
[----:B--2---:R-:W-:-:S06]  /*0410*/  IMAD.WIDE.U32 R8, R13, 0x4, R8 ;  /* 0x000000040d087825 */ /* 0x004fcc00078e0008 */
[----:B------:R0:W5:Y:S01]  /*0420*/  LDG.E R8, desc[UR4][R8.64] ;  /* 0x0000000408087981 */ /* 0x000162000c1e1900 */
[----:B---3--:R-:W-:-:S13]  /*0430*/  ISETP.NE.AND P0, PT, R10, RZ, PT ;  /* 0x000000ff0a00720c */ /* 0x008fda0003f05270 */
[----:B0-----:R-:W-:Y:S05]  /*0440*/  @!P0 BRA `(.L_x_1) ;  /* 0x00000000001c8947 */ /* 0x001fea0003800000 */
[----:B-----5:R-:W-:-:S04]  /*0450*/  IADD3 R3, PT, PT, R8, -0x4, RZ ;  /* 0xfffffffc08037810 */ /* 0x020fc80007ffe0ff */
[----:B------:R-:W-:-:S13]  /*0460*/  ISETP.GT.U32.AND P0, PT, R3, -0x3, PT ;  /* 0xfffffffd0300780c */ /* 0x000fda0003f04070 */
[----:B------:R-:W-:Y:S05]  /*0470*/  @P0 EXIT ;  /* 0x000000000000094d */ /* 0x000fea0003800000 */
[----:B------:R-:W-:-:S04]  /*0480*/  IMAD R5, R0, R2, R5 ;  /* 0x0000000200057224 */ /* 0x000fc800078e0205 */
[----:B------:R-:W-:-:S05]  /*0490*/  IMAD.WIDE.U32 R6, R5, 0x4, R6 ;  /* 0x0000000405067825 */ /* 0x000fca00078e0006 */
[----:B------:R-:W-:Y:S01]  /*04a0*/  STG.E desc[UR4][R6.64], RZ ;  /* 0x000000ff06007986 */ /* 0x000fe2000c101904 */
[----:B------:R-:W-:Y:S05]  /*04b0*/  EXIT ;  /* 0x000000000000794d */ /* 0x000fea0003800000 */
.L_x_1:
[----:B-----5:R-:W-:-:S13]  /*04c0*/  ISETP.NE.AND P0, PT, R8, 0x3, PT ;  /* 0x000000030800780c */ /* 0x020fda0003f05270 */
[----:B------:R-:W-:Y:S05]  /*04d0*/  @P0 EXIT ;  /* 0x000000000000094d */ /* 0x000fea0003800000 */
[----:B------:R-:W-:Y:S02]  /*04e0*/  IMAD R5, R0, R2, R5 ;  /* 0x0000000200057224 */ /* 0x000fe400078e0205 */
[----:B------:R-:W-:Y:S02]  /*04f0*/  IMAD.MOV.U32 R3, RZ, RZ, 0x1 ;  /* 0x00000001ff037424 */ /* 0x000fe400078e00ff */
[----:B------:R-:W-:-:S05]  /*0500*/  IMAD.WIDE.U32 R6, R5, 0x4, R6 ;  /* 0x0000000405067825 */ /* 0x000fca00078e0006 */
[----:B------:R-:W-:Y:S01]  /*0510*/  STG.E desc[UR4][R6.64], R3 ;  /* 0x0000000306007986 */ /* 0x000fe2000c101904 */
[----:B------:R-:W-:Y:S05]  /*0520*/  EXIT ;  /* 0x000000000000794d */ /* 0x000fea0003800000 */
.L_x_2:
        /* <DEDUP_REMOVED lines=13> */
.L_x_4:


//--------------------- .nv.shared.reserved.0     --------------------------
	.section	.nv.shared.reserved.0,"aw",@nobits
	.weak		__nv_reservedSMEM_offset_0_alias
	.size		__nv_reservedSMEM_offset_0_alias, 0, 64
	.other		__nv_reservedSMEM_offset_0_alias,@"STO_CUDA_RESERVED_SHARED STV_DEFAULT"
__nv_reservedSMEM_offset_0_alias:
	.zero		0
	.zero		64


//--------------------- .nv.constant0._Z17computeNeighboursPiS_ii --------------------------
	.section	.nv.constant0._Z17computeNeighboursPiS_ii,"a",@progbits
	.sectionflags	@""
	.align	4
.nv.constant0._Z17computeNeighboursPiS_ii:
	.zero		920


//--------------------- .nv.constant0._Z10computeGOLPiS_ii --------------------------
	.section	.nv.constant0._Z10computeGOLPiS_ii,"a",@progbits
	.sectionflags	@""
	.align	4
.nv.constant0._Z10computeGOLPiS_ii:
	.zero		920


//--------------------- SYMBOLS --------------------------

	.type		.nv.reservedSmem.offset0,@object
	.size		.nv.reservedSmem.offset0,0x4
